	.headerflags	@"EF_CUDA_TEXMODE_UNIFIED EF_CUDA_64BIT_ADDRESS EF_CUDA_ACCELERATORS EF_CUDA_SM90 EF_CUDA_VIRTUAL_SM(EF_CUDA_SM90)"
	.elftype	@"ET_EXEC"


//--------------------- .nv.info                  --------------------------
	.section	.nv.info,"",@"SHT_CUDA_INFO"
	.align	4


	//----- nvinfo : EIATTR_REGCOUNT
	.align		4
        /*0000*/ 	.byte	0x04, 0x2f
        /*0002*/ 	.short	(.L_1 - .L_0)
	.align		4
.L_0:
        /*0004*/ 	.word	index@(triton_poi_fused_add_leaky_relu_5)
        /*0008*/ 	.word	0x0000000c


	//----- nvinfo : EIATTR_MIN_STACK_SIZE
	.align		4
.L_1:
        /*000c*/ 	.byte	0x04, 0x12
        /*000e*/ 	.short	(.L_3 - .L_2)
	.align		4
.L_2:
        /*0010*/ 	.word	index@(triton_poi_fused_add_leaky_relu_5)
        /*0014*/ 	.word	0x00000000


	//----- nvinfo : EIATTR_FRAME_SIZE
	.align		4
.L_3:
        /*0018*/ 	.byte	0x04, 0x11
        /*001a*/ 	.short	(.L_5 - .L_4)
	.align		4
.L_4:
        /*001c*/ 	.word	index@(triton_poi_fused_add_leaky_relu_5)
        /*0020*/ 	.word	0x00000000


	//----- nvinfo : EIATTR_MIN_STACK_SIZE
	.align		4
.L_5:
        /*0024*/ 	.byte	0x04, 0x12
        /*0026*/ 	.short	(.L_7 - .L_6)
	.align		4
.L_6:
        /*0028*/ 	.word	index@(triton_poi_fused_add_leaky_relu_5)
        /*002c*/ 	.word	0x00000000
.L_7:


//--------------------- .nv.info.triton_poi_fused_add_leaky_relu_5 --------------------------
	.section	.nv.info.triton_poi_fused_add_leaky_relu_5,"",@"SHT_CUDA_INFO"
	.sectionflags	@""
	.align	4


	//----- nvinfo : EIATTR_CUDA_API_VERSION
	.align		4
        /*0000*/ 	.byte	0x04, 0x37
        /*0002*/ 	.short	(.L_9 - .L_8)
.L_8:
        /*0004*/ 	.word	0x0000007c


	//----- nvinfo : EIATTR_KPARAM_INFO
	.align		4
.L_9:
        /*0008*/ 	.byte	0x04, 0x17
        /*000a*/ 	.short	(.L_11 - .L_10)
.L_10:
        /*000c*/ 	.word	0x00000000
        /*0010*/ 	.short	0x0004
        /*0012*/ 	.short	0x0020
        /*0014*/ 	.byte	0x00, 0xf0, 0x11, 0x00


	//----- nvinfo : EIATTR_KPARAM_INFO
	.align		4
.L_11:
        /*0018*/ 	.byte	0x04, 0x17
        /*001a*/ 	.short	(.L_13 - .L_12)
.L_12:
        /*001c*/ 	.word	0x00000000
        /*0020*/ 	.short	0x0003
        /*0022*/ 	.short	0x0018
        /*0024*/ 	.byte	0x00, 0xf4, 0x21, 0x00


	//----- nvinfo : EIATTR_KPARAM_INFO
	.align		4
.L_13:
        /*0028*/ 	.byte	0x04, 0x17
        /*002a*/ 	.short	(.L_15 - .L_14)
.L_14:
        /*002c*/ 	.word	0x00000000
        /*0030*/ 	.short	0x0002
        /*0032*/ 	.short	0x0010
        /*0034*/ 	.byte	0x00, 0xf0, 0x11, 0x00


	//----- nvinfo : EIATTR_KPARAM_INFO
	.align		4
.L_15:
        /*0038*/ 	.byte	0x04, 0x17
        /*003a*/ 	.short	(.L_17 - .L_16)
.L_16:
        /*003c*/ 	.word	0x00000000
        /*0040*/ 	.short	0x0001
        /*0042*/ 	.short	0x0008
        /*0044*/ 	.byte	0x00, 0xf4, 0x21, 0x00


	//----- nvinfo : EIATTR_KPARAM_INFO
	.align		4
.L_17:
        /*0048*/ 	.byte	0x04, 0x17
        /*004a*/ 	.short	(.L_19 - .L_18)
.L_18:
        /*004c*/ 	.word	0x00000000
        /*0050*/ 	.short	0x0000
        /*0052*/ 	.short	0x0000
        /*0054*/ 	.byte	0x00, 0xf4, 0x21, 0x00


	//----- nvinfo : EIATTR_SPARSE_MMA_MASK
	.align		4
.L_19:
        /*0058*/ 	.byte	0x03, 0x50
        /*005a*/ 	.short	0x0000


	//----- nvinfo : EIATTR_MAXREG_COUNT
	.align		4
        /*005c*/ 	.byte	0x03, 0x1b
        /*005e*/ 	.short	0x00ff


	//----- nvinfo : EIATTR_EXIT_INSTR_OFFSETS
	.align		4
        /*0060*/ 	.byte	0x04, 0x1c
        /*0062*/ 	.short	(.L_21 - .L_20)


	//   ....[0]....
.L_20:
        /*0064*/ 	.word	0x00000200


	//   ....[1]....
        /*0068*/ 	.word	0x00000220


	//----- nvinfo : EIATTR_REQNTID
	.align		4
.L_21:
        /*006c*/ 	.byte	0x04, 0x10
        /*006e*/ 	.short	(.L_23 - .L_22)
.L_22:
        /*0070*/ 	.word	0x00000020
        /*0074*/ 	.word	0x00000001
        /*0078*/ 	.word	0x00000001


	//----- nvinfo : EIATTR_CBANK_PARAM_SIZE
	.align		4
.L_23:
        /*007c*/ 	.byte	0x03, 0x19
        /*007e*/ 	.short	0x0024


	//----- nvinfo : EIATTR_PARAM_CBANK
	.align		4
        /*0080*/ 	.byte	0x04, 0x0a
        /*0082*/ 	.short	(.L_25 - .L_24)
	.align		4
.L_24:
        /*0084*/ 	.word	index@(.nv.constant0.triton_poi_fused_add_leaky_relu_5)
        /*0088*/ 	.short	0x0210
        /*008a*/ 	.short	0x0024


	//----- nvinfo : EIATTR_SW_WAR
	.align		4
.L_25:
        /*008c*/ 	.byte	0x04, 0x36
        /*008e*/ 	.short	(.L_27 - .L_26)
.L_26:
        /*0090*/ 	.word	0x00000008
.L_27:


//--------------------- .nv.callgraph             --------------------------
	.section	.nv.callgraph,"",@"SHT_CUDA_CALLGRAPH"
	.align	4
	.sectionentsize	8
	.align		4
        /*0000*/ 	.word	0x00000000
	.align		4
        /*0004*/ 	.word	0xffffffff
	.align		4
        /*0008*/ 	.word	0x00000000
	.align		4
        /*000c*/ 	.word	0xfffffffe
	.align		4
        /*0010*/ 	.word	0x00000000
	.align		4
        /*0014*/ 	.word	0xfffffffd
	.align		4
        /*0018*/ 	.word	0x00000000
	.align		4
        /*001c*/ 	.word	0xfffffffc


//--------------------- .text.triton_poi_fused_add_leaky_relu_5 --------------------------
	.section	.text.triton_poi_fused_add_leaky_relu_5,"ax",@progbits
	.align	128
        .global         triton_poi_fused_add_leaky_relu_5
        .type           triton_poi_fused_add_leaky_relu_5,@function
        .size           triton_poi_fused_add_leaky_relu_5,(.L_x_1 - triton_poi_fused_add_leaky_relu_5)
        .other          triton_poi_fused_add_leaky_relu_5,@"STO_CUDA_ENTRY STV_DEFAULT"
triton_poi_fused_add_leaky_relu_5:
.text.triton_poi_fused_add_leaky_relu_5:
[----:B------:R-:W0:Y:S02]  /*0000*/  LDC R1, c[0x0][0x28] ;  /* 0x00000a00ff017b82 */ /* 0x000e240000000800 */
[----:B------:R-:W1:Y:S01]  /*0010*/  S2R R8, SR_TID.X ;  /* 0x0000000000087919 */ /* 0x000e620000002100 */
[----:B------:R-:W2:Y:S01]  /*0020*/  LDC.64 R4, c[0x0][0x218] ;  /* 0x00008600ff047b82 */ /* 0x000ea20000000a00 */
[----:B------:R-:W-:Y:S01]  /*0030*/  ULDC.64 UR4, c[0x0][0x208] ;  /* 0x0000820000047ab9 */ /* 0x000fe20000000a00 */
[----:B------:R-:W-:Y:S01]  /*0040*/  ULDC.64 UR6, c[0x0][0x228] ;  /* 0x00008a0000067ab9 */ /* 0x000fe20000000a00 */
[----:B------:R-:W3:Y:S05]  /*0050*/  S2R R7, SR_CTAID.X ;  /* 0x0000000000077919 */ /* 0x000eea0000002500 */
[----:B------:R-:W4:Y:S01]  /*0060*/  LDC.64 R2, c[0x0][0x210] ;  /* 0x00008400ff027b82 */ /* 0x000f220000000a00 */
[----:B-1----:R-:W-:-:S02]  /*0070*/  LOP3.LUT R0, R8, 0xf, RZ, 0xc0, !PT ;  /* 0x0000000f08007812 */ /* 0x002fc400078ec0ff */
[----:B---3--:R-:W-:-:S03]  /*0080*/  SHF.R.S32.HI R6, RZ, 0x1b, R7 ;  /* 0x0000001bff067819 */ /* 0x008fc60000011407 */
[----:B------:R-:W-:Y:S01]  /*0090*/  IMAD R7, R7, 0x10, R0 ;  /* 0x0000001007077824 */ /* 0x000fe200078e0200 */
[----:B------:R-:W-:-:S03]  /*00a0*/  SGXT R0, R6, 0x1 ;  /* 0x000000010600781a */ /* 0x000fc60000000200 */
[C---:B----4-:R-:W-:Y:S01]  /*00b0*/  IMAD.WIDE R2, R7.reuse, 0x4, R2 ;  /* 0x0000000407027825 */ /* 0x050fe200078e0202 */
[----:B------:R-:W-:Y:S02]  /*00c0*/  ISETP.GE.AND P0, PT, R7, 0x10, PT ;  /* 0x000000100700780c */ /* 0x000fe40003f06270 */
[----:B------:R-:W-:-:S04]  /*00d0*/  LEA.HI R0, R0, R7, RZ, 0x2 ;  /* 0x0000000700007211 */ /* 0x000fc800078f10ff */
[----:B------:R-:W-:-:S05]  /*00e0*/  LOP3.LUT R0, R0, 0xfffffffc, RZ, 0xc0, !PT ;  /* 0xfffffffc00007812 */ /* 0x000fca00078ec0ff */
[----:B------:R-:W-:Y:S02]  /*00f0*/  IMAD.IADD R9, R7, 0x1, -R0 ;  /* 0x0000000107097824 */ /* 0x000fe400078e0a00 */
[----:B------:R-:W-:Y:S02]  /*0100*/  IMAD.MOV.U32 R0, RZ, RZ, RZ ;  /* 0x000000ffff007224 */ /* 0x000fe400078e00ff */
[----:B--2---:R-:W-:-:S04]  /*0110*/  IMAD.WIDE R4, R9, 0x4, R4 ;  /* 0x0000000409047825 */ /* 0x004fc800078e0204 */
[----:B------:R-:W-:Y:S01]  /*0120*/  IMAD.MOV.U32 R9, RZ, RZ, RZ ;  /* 0x000000ffff097224 */ /* 0x000fe200078e00ff */
[----:B------:R-:W2:Y:S05]  /*0130*/  @!P0 LDG.E R0, desc[UR4][R2.64] ;  /* 0x0000000402008981 */ /* 0x000eaa000c1e1900 */
[----:B------:R-:W2:Y:S01]  /*0140*/  @!P0 LDG.E.EL R9, desc[UR4][R4.64] ;  /* 0x0000000404098981 */ /* 0x000ea2000c2e1900 */
[----:B------:R-:W-:Y:S02]  /*0150*/  LOP3.LUT P0, RZ, R8, 0x10, RZ, 0xc0, !PT ;  /* 0x0000001008ff7812 */ /* 0x000fe4000780c0ff */
[----:B------:R-:W-:Y:S01]  /*0160*/  IADD3 R6, P2, R7, UR6, RZ ;  /* 0x0000000607067c10 */ /* 0x000fe2000ff5e0ff */
[----:B------:R-:W-:Y:S01]  /*0170*/  ULDC UR6, c[0x0][0x220] ;  /* 0x0000880000067ab9 */ /* 0x000fe20000000800 */
[----:B------:R-:W-:-:S02]  /*0180*/  ISETP.LT.AND P0, PT, R7, 0x10, !P0 ;  /* 0x000000100700780c */ /* 0x000fc40004701270 */
[----:B------:R-:W-:Y:S01]  /*0190*/  LEA.HI.X.SX32 R7, R7, UR7, 0x1, P2 ;  /* 0x0000000707077c11 */ /* 0x000fe200090f0eff */
[----:B--2---:R-:W-:-:S05]  /*01a0*/  FFMA R0, R9, 0.0099999997764825820923, R0 ;  /* 0x3c23d70a09007823 */ /* 0x004fca0000000000 */
[----:B------:R-:W-:-:S04]  /*01b0*/  FSETP.GT.AND P1, PT, R0, RZ, PT ;  /* 0x000000ff0000720b */ /* 0x000fc80003f24000 */
[----:B------:R-:W-:-:S05]  /*01c0*/  SEL R9, RZ, 0x1, !P1 ;  /* 0x00000001ff097807 */ /* 0x000fca0004800000 */
[----:B------:R1:W-:Y:S04]  /*01d0*/  @P0 STG.E.U8 desc[UR4][R6.64], R9 ;  /* 0x0000000906000986 */ /* 0x0003e8000c101104 */
[----:B------:R-:W-:-:S04]  /*01e0*/  @!P1 FMUL R0, R0, 0.20000000298023223877 ;  /* 0x3e4ccccd00009820 */ /* 0x000fc80000400000 */
[----:B------:R-:W-:Y:S01]  /*01f0*/  FMUL R5, R0, UR6 ;  /* 0x0000000600057c20 */ /* 0x000fe20008400000 */
[----:B------:R-:W-:Y:S06]  /*0200*/  @!P0 EXIT ;  /* 0x000000000000894d */ /* 0x000fec0003800000 */
[----:B------:R-:W-:Y:S01]  /*0210*/  STG.E desc[UR4][R2.64], R5 ;  /* 0x0000000502007986 */ /* 0x000fe2000c101904 */
[----:B------:R-:W-:Y:S05]  /*0220*/  EXIT ;  /* 0x000000000000794d */ /* 0x000fea0003800000 */
.L_x_0:
[----:B------:R-:W-:-:S00]  /*0230*/  BRA `(.L_x_0) ;  /* 0xfffffffc00fc7947 */ /* 0x000fc0000383ffff */
[----:B------:R-:W-:-:S00]  /*0240*/  NOP ;  /* 0x0000000000007918 */ /* 0x000fc00000000000 */
        /* <DEDUP_REMOVED lines=11> */
.L_x_1:


//--------------------- .nv.constant0.triton_poi_fused_add_leaky_relu_5 --------------------------
	.section	.nv.constant0.triton_poi_fused_add_leaky_relu_5,"a",@progbits
	.sectionflags	@""
	.align	4
.nv.constant0.triton_poi_fused_add_leaky_relu_5:
	.zero		564
